//
// Generated by NVIDIA NVVM Compiler
//
// Compiler Build ID: CL-36424714
// Cuda compilation tools, release 13.0, V13.0.88
// Based on NVVM 20.0.0
//

.version 9.0
.target sm_100
.address_size 64

	// .globl	_Z11convolutionPKfPfS1_ii

.visible .entry _Z11convolutionPKfPfS1_ii(
	.param .u64 .ptr .align 1 _Z11convolutionPKfPfS1_ii_param_0,
	.param .u64 .ptr .align 1 _Z11convolutionPKfPfS1_ii_param_1,
	.param .u64 .ptr .align 1 _Z11convolutionPKfPfS1_ii_param_2,
	.param .u32 _Z11convolutionPKfPfS1_ii_param_3,
	.param .u32 _Z11convolutionPKfPfS1_ii_param_4
)
{
	.reg .pred 	%p<26>;
	.reg .b32 	%r<94>;
	.reg .b32 	%f<99>;
	.reg .b64 	%rd<25>;

	ld.param.u64 	%rd10, [_Z11convolutionPKfPfS1_ii_param_0];
	ld.param.u64 	%rd9, [_Z11convolutionPKfPfS1_ii_param_1];
	ld.param.u64 	%rd11, [_Z11convolutionPKfPfS1_ii_param_2];
	ld.param.u32 	%r33, [_Z11convolutionPKfPfS1_ii_param_3];
	ld.param.u32 	%r34, [_Z11convolutionPKfPfS1_ii_param_4];
	cvta.to.global.u64 	%rd1, %rd11;
	cvta.to.global.u64 	%rd2, %rd10;
	mov.u32 	%r35, %tid.y;
	mov.u32 	%r36, %ctaid.y;
	mov.u32 	%r37, %ntid.y;
	mad.lo.s32 	%r1, %r36, %r37, %r35;
	mov.u32 	%r38, %tid.x;
	mov.u32 	%r39, %ctaid.x;
	mov.u32 	%r40, %ntid.x;
	mad.lo.s32 	%r2, %r39, %r40, %r38;
	shr.u32 	%r41, %r34, 31;
	add.s32 	%r42, %r34, %r41;
	shr.s32 	%r3, %r42, 1;
	max.s32 	%r43, %r1, %r2;
	max.s32 	%r44, %r43, %r3;
	setp.ge.s32 	%p1, %r44, %r33;
	@%p1 bra 	$L__BB0_46;
	neg.s32 	%r4, %r3;
	setp.lt.s32 	%p2, %r34, -1;
	mov.f32 	%f97, 0f00000000;
	@%p2 bra 	$L__BB0_45;
	abs.s32 	%r5, %r3;
	add.s32 	%r6, %r3, %r5;
	add.s32 	%r45, %r6, 1;
	and.b32  	%r7, %r45, 7;
	and.b32  	%r46, %r45, -8;
	neg.s32 	%r8, %r46;
	mov.f32 	%f97, 0f00000000;
	mov.u32 	%r86, %r4;
$L__BB0_3:
	mov.u32 	%r9, %r86;
	setp.lt.u32 	%p3, %r6, 7;
	add.s32 	%r11, %r9, %r1;
	mul.lo.s32 	%r12, %r11, %r33;
	add.s32 	%r13, %r12, %r2;
	add.s32 	%r47, %r9, %r3;
	mul.lo.s32 	%r87, %r47, %r34;
	add.s32 	%r15, %r87, %r3;
	mov.u32 	%r92, %r4;
	@%p3 bra 	$L__BB0_23;
	sub.s32 	%r90, 3, %r3;
	sub.s32 	%r48, %r2, %r3;
	add.s32 	%r88, %r48, %r12;
	mov.u32 	%r89, %r8;
$L__BB0_5:
	.pragma "nounroll";
	add.s32 	%r49, %r90, -3;
	or.b32  	%r50, %r49, %r11;
	setp.lt.s32 	%p4, %r50, 0;
	mul.wide.s32 	%rd12, %r88, 4;
	add.s64 	%rd3, %rd2, %rd12;
	mul.wide.s32 	%rd13, %r87, 4;
	add.s64 	%rd4, %rd1, %rd13;
	@%p4 bra 	$L__BB0_7;
	ld.global.f32 	%f43, [%rd3];
	ld.global.f32 	%f44, [%rd4];
	fma.rn.f32 	%f97, %f43, %f44, %f97;
$L__BB0_7:
	add.s32 	%r51, %r90, -2;
	or.b32  	%r52, %r51, %r11;
	setp.lt.s32 	%p5, %r52, 0;
	@%p5 bra 	$L__BB0_9;
	ld.global.f32 	%f45, [%rd3+4];
	ld.global.f32 	%f46, [%rd4+4];
	fma.rn.f32 	%f97, %f45, %f46, %f97;
$L__BB0_9:
	add.s32 	%r53, %r90, -1;
	or.b32  	%r54, %r53, %r11;
	setp.lt.s32 	%p6, %r54, 0;
	@%p6 bra 	$L__BB0_11;
	ld.global.f32 	%f47, [%rd3+8];
	ld.global.f32 	%f48, [%rd4+8];
	fma.rn.f32 	%f97, %f47, %f48, %f97;
$L__BB0_11:
	or.b32  	%r55, %r90, %r11;
	setp.lt.s32 	%p7, %r55, 0;
	@%p7 bra 	$L__BB0_13;
	ld.global.f32 	%f49, [%rd3+12];
	ld.global.f32 	%f50, [%rd4+12];
	fma.rn.f32 	%f97, %f49, %f50, %f97;
$L__BB0_13:
	add.s32 	%r56, %r90, 1;
	or.b32  	%r57, %r56, %r11;
	setp.lt.s32 	%p8, %r57, 0;
	@%p8 bra 	$L__BB0_15;
	ld.global.f32 	%f51, [%rd3+16];
	ld.global.f32 	%f52, [%rd4+16];
	fma.rn.f32 	%f97, %f51, %f52, %f97;
$L__BB0_15:
	add.s32 	%r58, %r90, 2;
	or.b32  	%r59, %r58, %r11;
	setp.lt.s32 	%p9, %r59, 0;
	@%p9 bra 	$L__BB0_17;
	ld.global.f32 	%f53, [%rd3+20];
	ld.global.f32 	%f54, [%rd4+20];
	fma.rn.f32 	%f97, %f53, %f54, %f97;
$L__BB0_17:
	add.s32 	%r60, %r90, 3;
	or.b32  	%r61, %r60, %r11;
	setp.lt.s32 	%p10, %r61, 0;
	@%p10 bra 	$L__BB0_19;
	ld.global.f32 	%f55, [%rd3+24];
	ld.global.f32 	%f56, [%rd4+24];
	fma.rn.f32 	%f97, %f55, %f56, %f97;
$L__BB0_19:
	add.s32 	%r62, %r90, 4;
	or.b32  	%r63, %r62, %r11;
	setp.lt.s32 	%p11, %r63, 0;
	@%p11 bra 	$L__BB0_21;
	ld.global.f32 	%f57, [%rd3+28];
	ld.global.f32 	%f58, [%rd4+28];
	fma.rn.f32 	%f97, %f57, %f58, %f97;
$L__BB0_21:
	add.s32 	%r90, %r90, 8;
	add.s32 	%r89, %r89, 8;
	add.s32 	%r88, %r88, 8;
	add.s32 	%r87, %r87, 8;
	setp.ne.s32 	%p12, %r89, 0;
	@%p12 bra 	$L__BB0_5;
	add.s32 	%r92, %r90, -3;
$L__BB0_23:
	setp.eq.s32 	%p13, %r7, 0;
	@%p13 bra 	$L__BB0_44;
	add.s32 	%r64, %r7, -1;
	setp.lt.u32 	%p14, %r64, 3;
	@%p14 bra 	$L__BB0_34;
	or.b32  	%r65, %r92, %r11;
	setp.lt.s32 	%p15, %r65, 0;
	add.s32 	%r66, %r13, %r92;
	mul.wide.s32 	%rd14, %r66, 4;
	add.s64 	%rd5, %rd2, %rd14;
	add.s32 	%r67, %r15, %r92;
	mul.wide.s32 	%rd15, %r67, 4;
	add.s64 	%rd6, %rd1, %rd15;
	@%p15 bra 	$L__BB0_27;
	ld.global.f32 	%f60, [%rd5];
	ld.global.f32 	%f61, [%rd6];
	fma.rn.f32 	%f97, %f60, %f61, %f97;
$L__BB0_27:
	add.s32 	%r68, %r92, 1;
	or.b32  	%r69, %r68, %r11;
	setp.lt.s32 	%p16, %r69, 0;
	@%p16 bra 	$L__BB0_29;
	ld.global.f32 	%f62, [%rd5+4];
	ld.global.f32 	%f63, [%rd6+4];
	fma.rn.f32 	%f97, %f62, %f63, %f97;
$L__BB0_29:
	add.s32 	%r70, %r92, 2;
	or.b32  	%r71, %r70, %r11;
	setp.lt.s32 	%p17, %r71, 0;
	@%p17 bra 	$L__BB0_31;
	ld.global.f32 	%f64, [%rd5+8];
	ld.global.f32 	%f65, [%rd6+8];
	fma.rn.f32 	%f97, %f64, %f65, %f97;
$L__BB0_31:
	add.s32 	%r72, %r92, 3;
	or.b32  	%r73, %r72, %r11;
	setp.lt.s32 	%p18, %r73, 0;
	@%p18 bra 	$L__BB0_33;
	ld.global.f32 	%f66, [%rd5+12];
	ld.global.f32 	%f67, [%rd6+12];
	fma.rn.f32 	%f97, %f66, %f67, %f97;
$L__BB0_33:
	add.s32 	%r92, %r92, 4;
$L__BB0_34:
	add.s32 	%r75, %r6, 1;
	and.b32  	%r74, %r75, 3;
	setp.eq.s32 	%p19, %r74, 0;
	@%p19 bra 	$L__BB0_44;
	setp.eq.s32 	%p20, %r74, 1;
	@%p20 bra 	$L__BB0_41;
	or.b32  	%r76, %r92, %r11;
	setp.lt.s32 	%p21, %r76, 0;
	add.s32 	%r77, %r13, %r92;
	mul.wide.s32 	%rd16, %r77, 4;
	add.s64 	%rd7, %rd2, %rd16;
	add.s32 	%r78, %r15, %r92;
	mul.wide.s32 	%rd17, %r78, 4;
	add.s64 	%rd8, %rd1, %rd17;
	@%p21 bra 	$L__BB0_38;
	ld.global.f32 	%f69, [%rd7];
	ld.global.f32 	%f70, [%rd8];
	fma.rn.f32 	%f97, %f69, %f70, %f97;
$L__BB0_38:
	add.s32 	%r79, %r92, 1;
	or.b32  	%r80, %r79, %r11;
	setp.lt.s32 	%p22, %r80, 0;
	@%p22 bra 	$L__BB0_40;
	ld.global.f32 	%f71, [%rd7+4];
	ld.global.f32 	%f72, [%rd8+4];
	fma.rn.f32 	%f97, %f71, %f72, %f97;
$L__BB0_40:
	add.s32 	%r92, %r92, 2;
$L__BB0_41:
	and.b32  	%r81, %r6, 1;
	setp.eq.b32 	%p23, %r81, 1;
	@%p23 bra 	$L__BB0_44;
	or.b32  	%r82, %r92, %r11;
	setp.lt.s32 	%p24, %r82, 0;
	@%p24 bra 	$L__BB0_44;
	add.s32 	%r83, %r13, %r92;
	mul.wide.s32 	%rd18, %r83, 4;
	add.s64 	%rd19, %rd2, %rd18;
	ld.global.f32 	%f73, [%rd19];
	add.s32 	%r84, %r15, %r92;
	mul.wide.s32 	%rd20, %r84, 4;
	add.s64 	%rd21, %rd1, %rd20;
	ld.global.f32 	%f74, [%rd21];
	fma.rn.f32 	%f97, %f73, %f74, %f97;
$L__BB0_44:
	add.s32 	%r86, %r9, 1;
	setp.ne.s32 	%p25, %r9, %r5;
	@%p25 bra 	$L__BB0_3;
$L__BB0_45:
	mad.lo.s32 	%r85, %r33, %r1, %r2;
	cvta.to.global.u64 	%rd22, %rd9;
	mul.wide.s32 	%rd23, %r85, 4;
	add.s64 	%rd24, %rd22, %rd23;
	st.global.f32 	[%rd24], %f97;
$L__BB0_46:
	ret;

}


// ===== COMPILED SASS (sm_100) =====

	.target	sm_100

	.elftype	@"ET_EXEC"


//--------------------- .note.nv.tkinfo           --------------------------
	.section	.note.nv.tkinfo,"",@"SHT_NOTE"
	.sectionflags	@"SHF_NOTE_NV_TKINFO"
	.tkinfo
        /*0018*/ 	.word	0x00000002
        /*0030*/ 	.string	""
        /*0030*/ 	.string	"ptxas"
        /*0030*/ 	.string	"Cuda compilation tools, release 13.0, V13.0.88"
        /*0030*/ 	.string	"Build cuda_13.0.r13.0/compiler.36424714_0"
        /*0030*/ 	.string	"-arch sm_100 -m 64 "



//--------------------- .note.nv.cuinfo           --------------------------
	.section	.note.nv.cuinfo,"",@"SHT_NOTE"
	.sectionflags	@"SHF_NOTE_NV_CUINFO"
        /*0018*/ 	.short	0x0002
        /*001a*/ 	.short	0x0064
        /*001c*/ 	.short	0x0082
	.zero		2


//--------------------- .nv.info                  --------------------------
	.section	.nv.info,"",@"SHT_CUDA_INFO"
	.align	4


	//----- nvinfo : EIATTR_REGCOUNT
	.align		4
        /*0000*/ 	.byte	0x04, 0x2f
        /*0002*/ 	.short	(.L_1 - .L_0)
	.align		4
.L_0:
        /*0004*/ 	.word	index@(_Z11convolutionPKfPfS1_ii)
        /*0008*/ 	.word	0x00000020


	//----- nvinfo : EIATTR_FRAME_SIZE
	.align		4
.L_1:
        /*000c*/ 	.byte	0x04, 0x11
        /*000e*/ 	.short	(.L_3 - .L_2)
	.align		4
.L_2:
        /*0010*/ 	.word	index@(_Z11convolutionPKfPfS1_ii)
        /*0014*/ 	.word	0x00000000


	//----- nvinfo : EIATTR_MIN_STACK_SIZE
	.align		4
.L_3:
        /*0018*/ 	.byte	0x04, 0x12
        /*001a*/ 	.short	(.L_5 - .L_4)
	.align		4
.L_4:
        /*001c*/ 	.word	index@(_Z11convolutionPKfPfS1_ii)
        /*0020*/ 	.word	0x00000000
.L_5:


//--------------------- .nv.compat                --------------------------
	.section	.nv.compat,"",@"SHT_CUDA_COMPAT_INFO"
	.align	4
        /*0000*/ 	.byte	0x02, 0x09, 0x00, 0x00, 0x02, 0x02, 0x01, 0x00, 0x02, 0x05, 0x05, 0x00, 0x03, 0x07, 0x01, 0x01
        /*0010*/ 	.byte	0x02, 0x03, 0x00, 0x00, 0x02, 0x06, 0x01, 0x00, 0x04, 0x0b, 0x08, 0x00, 0x09, 0x00, 0x00, 0x00
        /*0020*/ 	.byte	0x00, 0x00, 0x00, 0x00


//--------------------- .nv.info._Z11convolutionPKfPfS1_ii --------------------------
	.section	.nv.info._Z11convolutionPKfPfS1_ii,"",@"SHT_CUDA_INFO"
	.sectionflags	@""
	.align	4


	//----- nvinfo : EIATTR_CUDA_API_VERSION
	.align		4
        /*0000*/ 	.byte	0x04, 0x37
        /*0002*/ 	.short	(.L_7 - .L_6)
.L_6:
        /*0004*/ 	.word	0x00000082


	//----- nvinfo : EIATTR_KPARAM_INFO
	.align		4
.L_7:
        /*0008*/ 	.byte	0x04, 0x17
        /*000a*/ 	.short	(.L_9 - .L_8)
.L_8:
        /*000c*/ 	.word	0x00000000
        /*0010*/ 	.short	0x0004
        /*0012*/ 	.short	0x001c
        /*0014*/ 	.byte	0x00, 0xf0, 0x11, 0x00


	//----- nvinfo : EIATTR_KPARAM_INFO
	.align		4
.L_9:
        /*0018*/ 	.byte	0x04, 0x17
        /*001a*/ 	.short	(.L_11 - .L_10)
.L_10:
        /*001c*/ 	.word	0x00000000
        /*0020*/ 	.short	0x0003
        /*0022*/ 	.short	0x0018
        /*0024*/ 	.byte	0x00, 0xf0, 0x11, 0x00


	//----- nvinfo : EIATTR_KPARAM_INFO
	.align		4
.L_11:
        /*0028*/ 	.byte	0x04, 0x17
        /*002a*/ 	.short	(.L_13 - .L_12)
.L_12:
        /*002c*/ 	.word	0x00000000
        /*0030*/ 	.short	0x0002
        /*0032*/ 	.short	0x0010
        /*0034*/ 	.byte	0x00, 0xf5, 0x21, 0x00


	//----- nvinfo : EIATTR_KPARAM_INFO
	.align		4
.L_13:
        /*0038*/ 	.byte	0x04, 0x17
        /*003a*/ 	.short	(.L_15 - .L_14)
.L_14:
        /*003c*/ 	.word	0x00000000
        /*0040*/ 	.short	0x0001
        /*0042*/ 	.short	0x0008
        /*0044*/ 	.byte	0x00, 0xf5, 0x21, 0x00


	//----- nvinfo : EIATTR_KPARAM_INFO
	.align		4
.L_15:
        /*0048*/ 	.byte	0x04, 0x17
        /*004a*/ 	.short	(.L_17 - .L_16)
.L_16:
        /*004c*/ 	.word	0x00000000
        /*0050*/ 	.short	0x0000
        /*0052*/ 	.short	0x0000
        /*0054*/ 	.byte	0x00, 0xf5, 0x21, 0x00


	//----- nvinfo : EIATTR_SPARSE_MMA_MASK
	.align		4
.L_17:
        /*0058*/ 	.byte	0x03, 0x50
        /*005a*/ 	.short	0x0000


	//----- nvinfo : EIATTR_MAXREG_COUNT
	.align		4
        /*005c*/ 	.byte	0x03, 0x1b
        /*005e*/ 	.short	0x00ff


	//----- nvinfo : EIATTR_MERCURY_ISA_VERSION
	.align		4
        /*0060*/ 	.byte	0x03, 0x5f
        /*0062*/ 	.short	0x0101


	//----- nvinfo : EIATTR_VRC_CTA_INIT_COUNT
	.align		4
        /*0064*/ 	.byte	0x02, 0x4a
	.zero		1
	.zero		1


	//----- nvinfo : EIATTR_EXIT_INSTR_OFFSETS
	.align		4
        /*0068*/ 	.byte	0x04, 0x1c
        /*006a*/ 	.short	(.L_19 - .L_18)


	//   ....[0]....
.L_18:
        /*006c*/ 	.word	0x000000e0


	//   ....[1]....
        /*0070*/ 	.word	0x00000b70


	//----- nvinfo : EIATTR_CRS_STACK_SIZE
	.align		4
.L_19:
        /*0074*/ 	.byte	0x04, 0x1e
        /*0076*/ 	.short	(.L_21 - .L_20)
.L_20:
        /*0078*/ 	.word	0x00000000


	//----- nvinfo : EIATTR_CBANK_PARAM_SIZE
	.align		4
.L_21:
        /*007c*/ 	.byte	0x03, 0x19
        /*007e*/ 	.short	0x0020


	//----- nvinfo : EIATTR_PARAM_CBANK
	.align		4
        /*0080*/ 	.byte	0x04, 0x0a
        /*0082*/ 	.short	(.L_23 - .L_22)
	.align		4
.L_22:
        /*0084*/ 	.word	index@(.nv.constant0._Z11convolutionPKfPfS1_ii)
        /*0088*/ 	.short	0x0380
        /*008a*/ 	.short	0x0020


	//----- nvinfo : EIATTR_SW_WAR
	.align		4
.L_23:
        /*008c*/ 	.byte	0x04, 0x36
        /*008e*/ 	.short	(.L_25 - .L_24)
.L_24:
        /*0090*/ 	.word	0x00000008
.L_25:


//--------------------- .nv.callgraph             --------------------------
	.section	.nv.callgraph,"",@"SHT_CUDA_CALLGRAPH"
	.align	4
	.sectionentsize	8
	.align		4
        /*0000*/ 	.word	0x00000000
	.align		4
        /*0004*/ 	.word	0xffffffff
	.align		4
        /*0008*/ 	.word	0x00000000
	.align		4
        /*000c*/ 	.word	0xfffffffe
	.align		4
        /*0010*/ 	.word	0x00000000
	.align		4
        /*0014*/ 	.word	0xfffffffd
	.align		4
        /*0018*/ 	.word	0x00000000
	.align		4
        /*001c*/ 	.word	0xfffffffc


//--------------------- .text._Z11convolutionPKfPfS1_ii --------------------------
	.section	.text._Z11convolutionPKfPfS1_ii,"ax",@progbits
	.align	128
        .global         _Z11convolutionPKfPfS1_ii
        .type           _Z11convolutionPKfPfS1_ii,@function
        .size           _Z11convolutionPKfPfS1_ii,(.L_x_9 - _Z11convolutionPKfPfS1_ii)
        .other          _Z11convolutionPKfPfS1_ii,@"STO_CUDA_ENTRY STV_DEFAULT"
_Z11convolutionPKfPfS1_ii:
.text._Z11convolutionPKfPfS1_ii:
[----:B------:R-:W-:Y:S01]  /*0000*/  LDC R1, c[0x0][0x37c] ;  /* 0x0000df00ff017b82 */ /* 0x000fe20000000800 */
[----:B------:R-:W0:Y:S07]  /*0010*/  S2R R0, SR_TID.Y ;  /* 0x0000000000007919 */ /* 0x000e2e0000002200 */
[----:B------:R-:W1:Y:S01]  /*0020*/  LDC.64 R4, c[0x0][0x398] ;  /* 0x0000e600ff047b82 */ /* 0x000e620000000a00 */
[----:B------:R-:W2:Y:S07]  /*0030*/  S2R R7, SR_TID.X ;  /* 0x0000000000077919 */ /* 0x000eae0000002100 */
[----:B------:R-:W0:Y:S08]  /*0040*/  LDC R3, c[0x0][0x364] ;  /* 0x0000d900ff037b82 */ /* 0x000e300000000800 */
[----:B------:R-:W0:Y:S08]  /*0050*/  S2UR UR4, SR_CTAID.Y ;  /* 0x00000000000479c3 */ /* 0x000e300000002600 */
[----:B------:R-:W2:Y:S01]  /*0060*/  S2UR UR5, SR_CTAID.X ;  /* 0x00000000000579c3 */ /* 0x000ea20000002500 */
[----:B-1----:R-:W-:-:S04]  /*0070*/  LEA.HI R6, R5, R5, RZ, 0x1 ;  /* 0x0000000505067211 */ /* 0x002fc800078f08ff */
[----:B------:R-:W-:-:S03]  /*0080*/  SHF.R.S32.HI R6, RZ, 0x1, R6 ;  /* 0x00000001ff067819 */ /* 0x000fc60000011406 */
[----:B------:R-:W2:Y:S01]  /*0090*/  LDC R2, c[0x0][0x360] ;  /* 0x0000d800ff027b82 */ /* 0x000ea20000000800 */
[----:B0-----:R-:W-:Y:S02]  /*00a0*/  IMAD R0, R3, UR4, R0 ;  /* 0x0000000403007c24 */ /* 0x001fe4000f8e0200 */
[----:B--2---:R-:W-:-:S05]  /*00b0*/  IMAD R7, R2, UR5, R7 ;  /* 0x0000000502077c24 */ /* 0x004fca000f8e0207 */
[----:B------:R-:W-:-:S04]  /*00c0*/  VIMNMX3 R3, R0, R7, R6, !PT ;  /* 0x000000070003720f */ /* 0x000fc80007800106 */
[----:B------:R-:W-:-:S13]  /*00d0*/  ISETP.GE.AND P0, PT, R3, R4, PT ;  /* 0x000000040300720c */ /* 0x000fda0003f06270 */
[----:B------:R-:W-:Y:S05]  /*00e0*/  @P0 EXIT ;  /* 0x000000000000094d */ /* 0x000fea0003800000 */
[----:B------:R-:W-:Y:S01]  /*00f0*/  ISETP.GE.AND P0, PT, R5, -0x1, PT ;  /* 0xffffffff0500780c */ /* 0x000fe20003f06270 */
[----:B------:R-:W0:Y:S01]  /*0100*/  LDCU.64 UR4, c[0x0][0x358] ;  /* 0x00006b00ff0477ac */ /* 0x000e220008000a00 */
[----:B------:R-:W-:-:S11]  /*0110*/  IMAD.MOV.U32 R8, RZ, RZ, RZ ;  /* 0x000000ffff087224 */ /* 0x000fd600078e00ff */
[----:B------:R-:W-:Y:S05]  /*0120*/  @!P0 BRA `(.L_x_0) ;  /* 0x00000008007c8947 */ /* 0x000fea0003800000 */
[----:B------:R-:W-:Y:S01]  /*0130*/  IABS R9, R6 ;  /* 0x0000000600097213 */ /* 0x000fe20000000000 */
[----:B------:R-:W-:Y:S01]  /*0140*/  IMAD.MOV.U32 R8, RZ, RZ, RZ ;  /* 0x000000ffff087224 */ /* 0x000fe200078e00ff */
[----:B------:R-:W-:-:S03]  /*0150*/  IADD3 R10, PT, PT, -R6, RZ, RZ ;  /* 0x000000ff060a7210 */ /* 0x000fc60007ffe1ff */
[----:B------:R-:W-:Y:S02]  /*0160*/  IMAD.IADD R9, R6, 0x1, R9 ;  /* 0x0000000106097824 */ /* 0x000fe400078e0209 */
[----:B------:R-:W-:Y:S02]  /*0170*/  IMAD.MOV.U32 R11, RZ, RZ, R10 ;  /* 0x000000ffff0b7224 */ /* 0x000fe400078e000a */
[----:B------:R-:W-:-:S05]  /*0180*/  VIADD R12, R9, 0x1 ;  /* 0x00000001090c7836 */ /* 0x000fca0000000000 */
[C---:B------:R-:W-:Y:S02]  /*0190*/  LOP3.LUT R13, R12.reuse, 0xfffffff8, RZ, 0xc0, !PT ;  /* 0xfffffff80c0d7812 */ /* 0x040fe400078ec0ff */
[----:B------:R-:W-:-:S03]  /*01a0*/  LOP3.LUT R12, R12, 0x7, RZ, 0xc0, !PT ;  /* 0x000000070c0c7812 */ /* 0x000fc600078ec0ff */
[----:B------:R-:W-:-:S07]  /*01b0*/  IMAD.MOV R13, RZ, RZ, -R13 ;  /* 0x000000ffff0d7224 */ /* 0x000fce00078e0a0d */
.L_x_7:
[----:B------:R-:W1:Y:S01]  /*01c0*/  LDCU.64 UR6, c[0x0][0x398] ;  /* 0x00007300ff0677ac */ /* 0x000e620008000a00 */
[----:B------:R-:W-:Y:S01]  /*01d0*/  ISETP.GE.U32.AND P0, PT, R9, 0x7, PT ;  /* 0x000000070900780c */ /* 0x000fe20003f06070 */
[----:B------:R-:W-:Y:S01]  /*01e0*/  IMAD.IADD R14, R0, 0x1, R11 ;  /* 0x00000001000e7824 */ /* 0x000fe200078e020b */
[----:B------:R-:W-:Y:S01]  /*01f0*/  IADD3 R2, PT, PT, R6, R11, RZ ;  /* 0x0000000b06027210 */ /* 0x000fe20007ffe0ff */
[----:B------:R-:W-:Y:S01]  /*0200*/  IMAD.MOV.U32 R17, RZ, RZ, R10 ;  /* 0x000000ffff117224 */ /* 0x000fe200078e000a */
[----:B------:R-:W-:-:S04]  /*0210*/  IABS R4, R6 ;  /* 0x0000000600047213 */ /* 0x000fc80000000000 */
[C---:B------:R-:W-:Y:S01]  /*0220*/  ISETP.NE.AND P1, PT, R11.reuse, R4, PT ;  /* 0x000000040b00720c */ /* 0x040fe20003f25270 */
[----:B------:R-:W-:Y:S02]  /*0230*/  VIADD R11, R11, 0x1 ;  /* 0x000000010b0b7836 */ /* 0x000fe40000000000 */
[----:B-1----:R-:W-:Y:S02]  /*0240*/  IMAD R3, R2, UR7, RZ ;  /* 0x0000000702037c24 */ /* 0x002fe4000f8e02ff */
[----:B------:R-:W-:-:S03]  /*0250*/  IMAD R15, R14, UR6, R7 ;  /* 0x000000060e0f7c24 */ /* 0x000fc6000f8e0207 */
[----:B------:R-:W-:Y:S01]  /*0260*/  IADD3 R16, PT, PT, R6, R3, RZ ;  /* 0x0000000306107210 */ /* 0x000fe20007ffe0ff */
[----:B------:R-:W-:Y:S06]  /*0270*/  @!P0 BRA `(.L_x_1) ;  /* 0x0000000000fc8947 */ /* 0x000fec0003800000 */
[----:B------:R-:W-:Y:S01]  /*0280*/  IMAD.IADD R19, R7, 0x1, -R6 ;  /* 0x0000000107137824 */ /* 0x000fe200078e0a06 */
[----:B------:R-:W-:Y:S01]  /*0290*/  IADD3 R21, PT, PT, -R6, 0x3, RZ ;  /* 0x0000000306157810 */ /* 0x000fe20007ffe1ff */
[----:B------:R-:W-:Y:S02]  /*02a0*/  IMAD.MOV.U32 R17, RZ, RZ, R3 ;  /* 0x000000ffff117224 */ /* 0x000fe400078e0003 */
[----:B------:R-:W-:Y:S02]  /*02b0*/  IMAD R19, R14, UR6, R19 ;  /* 0x000000060e137c24 */ /* 0x000fe4000f8e0213 */
[----:B------:R-:W-:-:S07]  /*02c0*/  IMAD.MOV.U32 R18, RZ, RZ, R13 ;  /* 0x000000ffff127224 */ /* 0x000fce00078e000d */
.L_x_2:
[----:B------:R-:W1:Y:S01]  /*02d0*/  LDC.64 R4, c[0x0][0x380] ;  /* 0x0000e000ff047b82 */ /* 0x000e620000000a00 */
[C---:B------:R-:W-:Y:S01]  /*02e0*/  IADD3 R23, PT, PT, R21.reuse, -0x3, RZ ;  /* 0xfffffffd15177810 */ /* 0x040fe20007ffe0ff */
[----:B------:R-:W-:-:S03]  /*02f0*/  VIADD R25, R21, 0xfffffffe ;  /* 0xfffffffe15197836 */ /* 0x000fc60000000000 */
[----:B------:R-:W-:-:S03]  /*0300*/  LOP3.LUT R23, R23, R14, RZ, 0xfc, !PT ;  /* 0x0000000e17177212 */ /* 0x000fc600078efcff */
[----:B------:R-:W2:Y:S01]  /*0310*/  LDC.64 R2, c[0x0][0x390] ;  /* 0x0000e400ff027b82 */ /* 0x000ea20000000a00 */
[----:B------:R-:W-:Y:S01]  /*0320*/  ISETP.GE.AND P0, PT, R23, RZ, PT ;  /* 0x000000ff1700720c */ /* 0x000fe20003f06270 */
[----:B-1----:R-:W-:-:S12]  /*0330*/  IMAD.WIDE R4, R19, 0x4, R4 ;  /* 0x0000000413047825 */ /* 0x002fd800078e0204 */
[----:B0-----:R-:W3:Y:S01]  /*0340*/  @P0 LDG.E R23, desc[UR4][R4.64] ;  /* 0x0000000404170981 */ /* 0x001ee2000c1e1900 */
[----:B--2---:R-:W-:-:S05]  /*0350*/  IMAD.WIDE R2, R17, 0x4, R2 ;  /* 0x0000000411027825 */ /* 0x004fca00078e0202 */
[----:B------:R-:W3:Y:S01]  /*0360*/  @P0 LDG.E R22, desc[UR4][R2.64] ;  /* 0x0000000402160981 */ /* 0x000ee2000c1e1900 */
[----:B------:R-:W-:-:S04]  /*0370*/  LOP3.LUT R25, R25, R14, RZ, 0xfc, !PT ;  /* 0x0000000e19197212 */ /* 0x000fc800078efcff */
[----:B------:R-:W-:-:S13]  /*0380*/  ISETP.GE.AND P3, PT, R25, RZ, PT ;  /* 0x000000ff1900720c */ /* 0x000fda0003f66270 */
[----:B------:R-:W2:Y:S04]  /*0390*/  @P3 LDG.E R27, desc[UR4][R4.64+0x4] ;  /* 0x00000404041b3981 */ /* 0x000ea8000c1e1900 */
[----:B------:R-:W2:Y:S01]  /*03a0*/  @P3 LDG.E R20, desc[UR4][R2.64+0x4] ;  /* 0x0000040402143981 */ /* 0x000ea2000c1e1900 */
[----:B------:R-:W-:-:S05]  /*03b0*/  VIADD R25, R21, 0xffffffff ;  /* 0xffffffff15197836 */ /* 0x000fca0000000000 */
[----:B------:R-:W-:-:S04]  /*03c0*/  LOP3.LUT R25, R25, R14, RZ, 0xfc, !PT ;  /* 0x0000000e19197212 */ /* 0x000fc800078efcff */
[----:B------:R-:W-:Y:S02]  /*03d0*/  ISETP.GE.AND P4, PT, R25, RZ, PT ;  /* 0x000000ff1900720c */ /* 0x000fe40003f86270 */
[----:B------:R-:W-:-:S11]  /*03e0*/  IADD3 R29, PT, PT, R21, 0x1, RZ ;  /* 0x00000001151d7810 */ /* 0x000fd60007ffe0ff */
[----:B------:R-:W4:Y:S01]  /*03f0*/  @P4 LDG.E R25, desc[UR4][R4.64+0x8] ;  /* 0x0000080404194981 */ /* 0x000f22000c1e1900 */
[----:B------:R-:W-:-:S04]  /*0400*/  LOP3.LUT R29, R29, R14, RZ, 0xfc, !PT ;  /* 0x0000000e1d1d7212 */ /* 0x000fc800078efcff */
[----:B------:R-:W-:Y:S01]  /*0410*/  ISETP.GE.AND P2, PT, R29, RZ, PT ;  /* 0x000000ff1d00720c */ /* 0x000fe20003f46270 */
[----:B---3--:R-:W-:Y:S02]  /*0420*/  @P0 FFMA R8, R23, R22, R8 ;  /* 0x0000001617080223 */ /* 0x008fe40000000008 */
[----:B------:R-:W4:Y:S01]  /*0430*/  @P4 LDG.E R23, desc[UR4][R2.64+0x8] ;  /* 0x0000080402174981 */ /* 0x000f22000c1e1900 */
[----:B------:R-:W-:-:S04]  /*0440*/  LOP3.LUT R22, R21, R14, RZ, 0xfc, !PT ;  /* 0x0000000e15167212 */ /* 0x000fc800078efcff */
[----:B------:R-:W-:-:S13]  /*0450*/  ISETP.GE.AND P0, PT, R22, RZ, PT ;  /* 0x000000ff1600720c */ /* 0x000fda0003f06270 */
[----:B------:R-:W3:Y:S04]  /*0460*/  @P0 LDG.E R29, desc[UR4][R4.64+0xc] ;  /* 0x00000c04041d0981 */ /* 0x000ee8000c1e1900 */
[----:B------:R-:W3:Y:S01]  /*0470*/  @P0 LDG.E R22, desc[UR4][R2.64+0xc] ;  /* 0x00000c0402160981 */ /* 0x000ee2000c1e1900 */
[----:B--2---:R-:W-:-:S03]  /*0480*/  @P3 FFMA R8, R27, R20, R8 ;  /* 0x000000141b083223 */ /* 0x004fc60000000008 */
[----:B------:R-:W2:Y:S04]  /*0490*/  @P2 LDG.E R27, desc[UR4][R4.64+0x10] ;  /* 0x00001004041b2981 */ /* 0x000ea8000c1e1900 */
[----:B------:R-:W2:Y:S01]  /*04a0*/  @P2 LDG.E R20, desc[UR4][R2.64+0x10] ;  /* 0x0000100402142981 */ /* 0x000ea2000c1e1900 */
[----:B----4-:R-:W-:Y:S01]  /*04b0*/  @P4 FFMA R8, R25, R23, R8 ;  /* 0x0000001719084223 */ /* 0x010fe20000000008 */
[C---:B------:R-:W-:Y:S02]  /*04c0*/  VIADD R23, R21.reuse, 0x2 ;  /* 0x0000000215177836 */ /* 0x040fe40000000000 */
[----:B------:R-:W-:-:S03]  /*04d0*/  VIADD R25, R21, 0x3 ;  /* 0x0000000315197836 */ /* 0x000fc60000000000 */
[-C--:B------:R-:W-:Y:S02]  /*04e0*/  LOP3.LUT R23, R23, R14.reuse, RZ, 0xfc, !PT ;  /* 0x0000000e17177212 */ /* 0x080fe400078efcff */
[-C--:B------:R-:W-:Y:S02]  /*04f0*/  LOP3.LUT R25, R25, R14.reuse, RZ, 0xfc, !PT ;  /* 0x0000000e19197212 */ /* 0x080fe400078efcff */
[----:B------:R-:W-:Y:S02]  /*0500*/  ISETP.GE.AND P4, PT, R23, RZ, PT ;  /* 0x000000ff1700720c */ /* 0x000fe40003f86270 */
[----:B------:R-:W-:Y:S02]  /*0510*/  IADD3 R23, PT, PT, R21, 0x4, RZ ;  /* 0x0000000415177810 */ /* 0x000fe40007ffe0ff */
[----:B------:R-:W-:Y:S02]  /*0520*/  ISETP.GE.AND P5, PT, R25, RZ, PT ;  /* 0x000000ff1900720c */ /* 0x000fe40003fa6270 */
[----:B------:R-:W-:-:S04]  /*0530*/  LOP3.LUT R23, R23, R14, RZ, 0xfc, !PT ;  /* 0x0000000e17177212 */ /* 0x000fc800078efcff */
[----:B------:R-:W-:Y:S01]  /*0540*/  ISETP.GE.AND P3, PT, R23, RZ, PT ;  /* 0x000000ff1700720c */ /* 0x000fe20003f66270 */
[----:B---3--:R-:W-:Y:S02]  /*0550*/  @P0 FFMA R8, R29, R22, R8 ;  /* 0x000000161d080223 */ /* 0x008fe40000000008 */
[----:B------:R-:W3:Y:S04]  /*0560*/  @P4 LDG.E R23, desc[UR4][R4.64+0x14] ;  /* 0x0000140404174981 */ /* 0x000ee8000c1e1900 */
[----:B------:R-:W3:Y:S01]  /*0570*/  @P4 LDG.E R22, desc[UR4][R2.64+0x14] ;  /* 0x0000140402164981 */ /* 0x000ee2000c1e1900 */
[----:B--2---:R-:W-:-:S03]  /*0580*/  @P2 FFMA R8, R27, R20, R8 ;  /* 0x000000141b082223 */ /* 0x004fc60000000008 */
[----:B------:R-:W2:Y:S04]  /*0590*/  @P5 LDG.E R25, desc[UR4][R4.64+0x18] ;  /* 0x0000180404195981 */ /* 0x000ea8000c1e1900 */
[----:B------:R-:W2:Y:S04]  /*05a0*/  @P5 LDG.E R20, desc[UR4][R2.64+0x18] ;  /* 0x0000180402145981 */ /* 0x000ea8000c1e1900 */
[----:B------:R-:W4:Y:S04]  /*05b0*/  @P3 LDG.E R27, desc[UR4][R4.64+0x1c] ;  /* 0x00001c04041b3981 */ /* 0x000f28000c1e1900 */
[----:B------:R-:W4:Y:S01]  /*05c0*/  @P3 LDG.E R24, desc[UR4][R2.64+0x1c] ;  /* 0x00001c0402183981 */ /* 0x000f22000c1e1900 */
[----:B------:R-:W-:-:S05]  /*05d0*/  VIADD R18, R18, 0x8 ;  /* 0x0000000812127836 */ /* 0x000fca0000000000 */
[----:B------:R-:W-:Y:S01]  /*05e0*/  ISETP.NE.AND P0, PT, R18, RZ, PT ;  /* 0x000000ff1200720c */ /* 0x000fe20003f05270 */
[----:B------:R-:W-:Y:S01]  /*05f0*/  VIADD R21, R21, 0x8 ;  /* 0x0000000815157836 */ /* 0x000fe20000000000 */
[----:B------:R-:W-:Y:S01]  /*0600*/  IADD3 R19, PT, PT, R19, 0x8, RZ ;  /* 0x0000000813137810 */ /* 0x000fe20007ffe0ff */
[----:B------:R-:W-:Y:S02]  /*0610*/  VIADD R17, R17, 0x8 ;  /* 0x0000000811117836 */ /* 0x000fe40000000000 */
[----:B---3--:R-:W-:-:S04]  /*0620*/  @P4 FFMA R8, R23, R22, R8 ;  /* 0x0000001617084223 */ /* 0x008fc80000000008 */
[----:B--2---:R-:W-:-:S04]  /*0630*/  @P5 FFMA R8, R25, R20, R8 ;  /* 0x0000001419085223 */ /* 0x004fc80000000008 */
[----:B----4-:R-:W-:Y:S01]  /*0640*/  @P3 FFMA R8, R27, R24, R8 ;  /* 0x000000181b083223 */ /* 0x010fe20000000008 */
[----:B------:R-:W-:Y:S06]  /*0650*/  @P0 BRA `(.L_x_2) ;  /* 0xfffffffc001c0947 */ /* 0x000fec000383ffff */
[----:B------:R-:W-:-:S07]  /*0660*/  VIADD R17, R21, 0xfffffffd ;  /* 0xfffffffd15117836 */ /* 0x000fce0000000000 */
.L_x_1:
[----:B------:R-:W-:-:S13]  /*0670*/  ISETP.NE.AND P0, PT, R12, RZ, PT ;  /* 0x000000ff0c00720c */ /* 0x000fda0003f05270 */
[----:B------:R-:W-:Y:S05]  /*0680*/  @!P0 BRA `(.L_x_3) ;  /* 0x0000000400208947 */ /* 0x000fea0003800000 */
[----:B------:R-:W-:Y:S01]  /*0690*/  IADD3 R2, PT, PT, R12, -0x1, RZ ;  /* 0xffffffff0c027810 */ /* 0x000fe20007ffe0ff */
[----:B------:R-:W-:-:S03]  /*06a0*/  VIADD R18, R9, 0x1 ;  /* 0x0000000109127836 */ /* 0x000fc60000000000 */
[----:B------:R-:W-:Y:S02]  /*06b0*/  ISETP.GE.U32.AND P2, PT, R2, 0x3, PT ;  /* 0x000000030200780c */ /* 0x000fe40003f46070 */
[----:B------:R-:W-:-:S11]  /*06c0*/  LOP3.LUT P0, R18, R18, 0x3, RZ, 0xc0, !PT ;  /* 0x0000000312127812 */ /* 0x000fd6000780c0ff */
[----:B------:R-:W-:Y:S05]  /*06d0*/  @!P2 BRA `(.L_x_4) ;  /* 0x000000000078a947 */ /* 0x000fea0003800000 */
[----:B------:R-:W1:Y:S01]  /*06e0*/  LDC.64 R4, c[0x0][0x380] ;  /* 0x0000e000ff047b82 */ /* 0x000e620000000a00 */
[C---:B------:R-:W-:Y:S01]  /*06f0*/  VIADD R19, R17.reuse, 0x1 ;  /* 0x0000000111137836 */ /* 0x040fe20000000000 */
[CC--:B------:R-:W-:Y:S02]  /*0700*/  LOP3.LUT R20, R17.reuse, R14.reuse, RZ, 0xfc, !PT ;  /* 0x0000000e11147212 */ /* 0x0c0fe400078efcff */
[----:B------:R-:W-:Y:S02]  /*0710*/  IADD3 R21, PT, PT, R17, 0x2, RZ ;  /* 0x0000000211157810 */ /* 0x000fe40007ffe0ff */
[-C--:B------:R-:W-:Y:S02]  /*0720*/  LOP3.LUT R19, R19, R14.reuse, RZ, 0xfc, !PT ;  /* 0x0000000e13137212 */ /* 0x080fe400078efcff */
[----:B------:R-:W2:Y:S01]  /*0730*/  LDC.64 R2, c[0x0][0x390] ;  /* 0x0000e400ff027b82 */ /* 0x000ea20000000a00 */
[----:B------:R-:W-:Y:S02]  /*0740*/  ISETP.GE.AND P2, PT, R20, RZ, PT ;  /* 0x000000ff1400720c */ /* 0x000fe40003f46270 */
[----:B------:R-:W-:Y:S01]  /*0750*/  ISETP.GE.AND P3, PT, R19, RZ, PT ;  /* 0x000000ff1300720c */ /* 0x000fe20003f66270 */
[--C-:B------:R-:W-:Y:S01]  /*0760*/  IMAD.IADD R19, R15, 0x1, R17.reuse ;  /* 0x000000010f137824 */ /* 0x100fe200078e0211 */
[----:B------:R-:W-:Y:S01]  /*0770*/  LOP3.LUT R20, R21, R14, RZ, 0xfc, !PT ;  /* 0x0000000e15147212 */ /* 0x000fe200078efcff */
[----:B------:R-:W-:Y:S01]  /*0780*/  IMAD.IADD R21, R16, 0x1, R17 ;  /* 0x0000000110157824 */ /* 0x000fe200078e0211 */
[----:B------:R-:W-:-:S02]  /*0790*/  IADD3 R23, PT, PT, R17, 0x3, RZ ;  /* 0x0000000311177810 */ /* 0x000fc40007ffe0ff */
[----:B------:R-:W-:Y:S02]  /*07a0*/  ISETP.GE.AND P4, PT, R20, RZ, PT ;  /* 0x000000ff1400720c */ /* 0x000fe40003f86270 */
[----:B------:R-:W-:-:S04]  /*07b0*/  LOP3.LUT R23, R23, R14, RZ, 0xfc, !PT ;  /* 0x0000000e17177212 */ /* 0x000fc800078efcff */
[----:B------:R-:W-:Y:S01]  /*07c0*/  ISETP.GE.AND P5, PT, R23, RZ, PT ;  /* 0x000000ff1700720c */ /* 0x000fe20003fa6270 */
[----:B-1----:R-:W-:-:S05]  /*07d0*/  IMAD.WIDE R4, R19, 0x4, R4 ;  /* 0x0000000413047825 */ /* 0x002fca00078e0204 */
[----:B0-----:R-:W3:Y:S01]  /*07e0*/  @P2 LDG.E R19, desc[UR4][R4.64] ;  /* 0x0000000404132981 */ /* 0x001ee2000c1e1900 */
[----:B--2---:R-:W-:-:S03]  /*07f0*/  IMAD.WIDE R2, R21, 0x4, R2 ;  /* 0x0000000415027825 */ /* 0x004fc600078e0202 */
[----:B------:R-:W2:Y:S04]  /*0800*/  @P4 LDG.E R23, desc[UR4][R4.64+0x8] ;  /* 0x0000080404174981 */ /* 0x000ea8000c1e1900 */
[----:B------:R-:W3:Y:S04]  /*0810*/  @P2 LDG.E R20, desc[UR4][R2.64] ;  /* 0x0000000402142981 */ /* 0x000ee8000c1e1900 */
[----:B------:R-:W4:Y:S04]  /*0820*/  @P3 LDG.E R21, desc[UR4][R4.64+0x4] ;  /* 0x0000040404153981 */ /* 0x000f28000c1e1900 */
[----:B------:R-:W4:Y:S04]  /*0830*/  @P3 LDG.E R22, desc[UR4][R2.64+0x4] ;  /* 0x0000040402163981 */ /* 0x000f28000c1e1900 */
[----:B------:R-:W2:Y:S04]  /*0840*/  @P4 LDG.E R24, desc[UR4][R2.64+0x8] ;  /* 0x0000080402184981 */ /* 0x000ea8000c1e1900 */
[----:B------:R-:W5:Y:S04]  /*0850*/  @P5 LDG.E R25, desc[UR4][R4.64+0xc] ;  /* 0x00000c0404195981 */ /* 0x000f68000c1e1900 */
[----:B------:R-:W5:Y:S01]  /*0860*/  @P5 LDG.E R26, desc[UR4][R2.64+0xc] ;  /* 0x00000c04021a5981 */ /* 0x000f62000c1e1900 */
[----:B------:R-:W-:-:S02]  /*0870*/  VIADD R17, R17, 0x4 ;  /* 0x0000000411117836 */ /* 0x000fc40000000000 */
[----:B---3--:R-:W-:-:S04]  /*0880*/  @P2 FFMA R8, R19, R20, R8 ;  /* 0x0000001413082223 */ /* 0x008fc80000000008 */
[----:B----4-:R-:W-:-:S04]  /*0890*/  @P3 FFMA R8, R21, R22, R8 ;  /* 0x0000001615083223 */ /* 0x010fc80000000008 */
[----:B--2---:R-:W-:-:S04]  /*08a0*/  @P4 FFMA R8, R23, R24, R8 ;  /* 0x0000001817084223 */ /* 0x004fc80000000008 */
[----:B-----5:R-:W-:-:S07]  /*08b0*/  @P5 FFMA R8, R25, R26, R8 ;  /* 0x0000001a19085223 */ /* 0x020fce0000000008 */
.L_x_4:
[----:B------:R-:W-:Y:S05]  /*08c0*/  @!P0 BRA `(.L_x_3) ;  /* 0x0000000000908947 */ /* 0x000fea0003800000 */
[----:B------:R-:W-:-:S13]  /*08d0*/  ISETP.NE.AND P0, PT, R18, 0x1, PT ;  /* 0x000000011200780c */ /* 0x000fda0003f05270 */
[----:B------:R-:W-:Y:S05]  /*08e0*/  @!P0 BRA `(.L_x_5) ;  /* 0x0000000000488947 */ /* 0x000fea0003800000 */
[----:B------:R-:W1:Y:S01]  /*08f0*/  LDC.64 R4, c[0x0][0x380] ;  /* 0x0000e000ff047b82 */ /* 0x000e620000000a00 */
[C---:B------:R-:W-:Y:S01]  /*0900*/  VIADD R19, R17.reuse, 0x1 ;  /* 0x0000000111137836 */ /* 0x040fe20000000000 */
[----:B------:R-:W-:Y:S01]  /*0910*/  LOP3.LUT R18, R17, R14, RZ, 0xfc, !PT ;  /* 0x0000000e11127212 */ /* 0x000fe200078efcff */
[----:B------:R-:W-:-:S03]  /*0920*/  IMAD.IADD R21, R16, 0x1, R17 ;  /* 0x0000000110157824 */ /* 0x000fc600078e0211 */
[----:B------:R-:W-:Y:S02]  /*0930*/  LOP3.LUT R19, R19, R14, RZ, 0xfc, !PT ;  /* 0x0000000e13137212 */ /* 0x000fe400078efcff */
[----:B------:R-:W2:Y:S01]  /*0940*/  LDC.64 R2, c[0x0][0x390] ;  /* 0x0000e400ff027b82 */ /* 0x000ea20000000a00 */
[----:B------:R-:W-:Y:S02]  /*0950*/  ISETP.GE.AND P0, PT, R18, RZ, PT ;  /* 0x000000ff1200720c */ /* 0x000fe40003f06270 */
[----:B------:R-:W-:Y:S02]  /*0960*/  ISETP.GE.AND P2, PT, R19, RZ, PT ;  /* 0x000000ff1300720c */ /* 0x000fe40003f46270 */
[----:B------:R-:W-:-:S05]  /*0970*/  IADD3 R19, PT, PT, R15, R17, RZ ;  /* 0x000000110f137210 */ /* 0x000fca0007ffe0ff */
[----:B-1----:R-:W-:-:S05]  /*0980*/  IMAD.WIDE R4, R19, 0x4, R4 ;  /* 0x0000000413047825 */ /* 0x002fca00078e0204 */
[----:B0-----:R-:W3:Y:S01]  /*0990*/  @P0 LDG.E R19, desc[UR4][R4.64] ;  /* 0x0000000404130981 */ /* 0x001ee2000c1e1900 */
[----:B--2---:R-:W-:-:S03]  /*09a0*/  IMAD.WIDE R2, R21, 0x4, R2 ;  /* 0x0000000415027825 */ /* 0x004fc600078e0202 */
[----:B------:R-:W2:Y:S04]  /*09b0*/  @P2 LDG.E R21, desc[UR4][R4.64+0x4] ;  /* 0x0000040404152981 */ /* 0x000ea8000c1e1900 */
[----:B------:R-:W3:Y:S04]  /*09c0*/  @P0 LDG.E R18, desc[UR4][R2.64] ;  /* 0x0000000402120981 */ /* 0x000ee8000c1e1900 */
[----:B------:R-:W2:Y:S01]  /*09d0*/  @P2 LDG.E R20, desc[UR4][R2.64+0x4] ;  /* 0x0000040402142981 */ /* 0x000ea2000c1e1900 */
[----:B------:R-:W-:Y:S02]  /*09e0*/  VIADD R17, R17, 0x2 ;  /* 0x0000000211117836 */ /* 0x000fe40000000000 */
[----:B---3--:R-:W-:-:S04]  /*09f0*/  @P0 FFMA R8, R19, R18, R8 ;  /* 0x0000001213080223 */ /* 0x008fc80000000008 */
[----:B--2---:R-:W-:-:S07]  /*0a00*/  @P2 FFMA R8, R21, R20, R8 ;  /* 0x0000001415082223 */ /* 0x004fce0000000008 */
.L_x_5:
[----:B------:R-:W-:Y:S01]  /*0a10*/  LOP3.LUT R14, R17, R14, RZ, 0xfc, !PT ;  /* 0x0000000e110e7212 */ /* 0x000fe200078efcff */
[----:B------:R-:W-:Y:S01]  /*0a20*/  BSSY.RECONVERGENT B0, `(.L_x_3) ;  /* 0x000000e000007945 */ /* 0x000fe20003800200 */
[----:B------:R-:W-:Y:S02]  /*0a30*/  LOP3.LUT R2, R9, 0x1, RZ, 0xc0, !PT ;  /* 0x0000000109027812 */ /* 0x000fe400078ec0ff */
[----:B------:R-:W-:-:S04]  /*0a40*/  ISETP.GE.AND P0, PT, R14, RZ, PT ;  /* 0x000000ff0e00720c */ /* 0x000fc80003f06270 */
[----:B------:R-:W-:-:S13]  /*0a50*/  ISETP.EQ.U32.OR P0, PT, R2, 0x1, !P0 ;  /* 0x000000010200780c */ /* 0x000fda0004702470 */
[----:B------:R-:W-:Y:S05]  /*0a60*/  @P0 BRA `(.L_x_6) ;  /* 0x0000000000240947 */ /* 0x000fea0003800000 */
[----:B------:R-:W1:Y:S01]  /*0a70*/  LDC.64 R4, c[0x0][0x380] ;  /* 0x0000e000ff047b82 */ /* 0x000e620000000a00 */
[----:B------:R-:W-:Y:S01]  /*0a80*/  IADD3 R15, PT, PT, R15, R17, RZ ;  /* 0x000000110f0f7210 */ /* 0x000fe20007ffe0ff */
[----:B------:R-:W-:-:S06]  /*0a90*/  IMAD.IADD R17, R16, 0x1, R17 ;  /* 0x0000000110117824 */ /* 0x000fcc00078e0211 */
[----:B------:R-:W2:Y:S01]  /*0aa0*/  LDC.64 R2, c[0x0][0x390] ;  /* 0x0000e400ff027b82 */ /* 0x000ea20000000a00 */
[----:B-1----:R-:W-:-:S06]  /*0ab0*/  IMAD.WIDE R4, R15, 0x4, R4 ;  /* 0x000000040f047825 */ /* 0x002fcc00078e0204 */
[----:B0-----:R-:W3:Y:S01]  /*0ac0*/  LDG.E R5, desc[UR4][R4.64] ;  /* 0x0000000404057981 */ /* 0x001ee2000c1e1900 */
[----:B--2---:R-:W-:-:S06]  /*0ad0*/  IMAD.WIDE R2, R17, 0x4, R2 ;  /* 0x0000000411027825 */ /* 0x004fcc00078e0202 */
[----:B------:R-:W3:Y:S02]  /*0ae0*/  LDG.E R2, desc[UR4][R2.64] ;  /* 0x0000000402027981 */ /* 0x000ee4000c1e1900 */
[----:B---3--:R-:W-:-:S07]  /*0af0*/  FFMA R8, R5, R2, R8 ;  /* 0x0000000205087223 */ /* 0x008fce0000000008 */
.L_x_6:
[----:B0-----:R-:W-:Y:S05]  /*0b00*/  BSYNC.RECONVERGENT B0 ;  /* 0x0000000000007941 */ /* 0x001fea0003800200 */
.L_x_3:
[----:B------:R-:W-:Y:S05]  /*0b10*/  @P1 BRA `(.L_x_7) ;  /* 0xfffffff400a81947 */ /* 0x000fea000383ffff */
.L_x_0:
[----:B------:R-:W1:Y:S01]  /*0b20*/  LDC.64 R2, c[0x0][0x388] ;  /* 0x0000e200ff027b82 */ /* 0x000e620000000a00 */
[----:B------:R-:W2:Y:S02]  /*0b30*/  LDCU UR6, c[0x0][0x398] ;  /* 0x00007300ff0677ac */ /* 0x000ea40008000800 */
[----:B--2---:R-:W-:-:S04]  /*0b40*/  IMAD R7, R0, UR6, R7 ;  /* 0x0000000600077c24 */ /* 0x004fc8000f8e0207 */
[----:B-1----:R-:W-:-:S05]  /*0b50*/  IMAD.WIDE R2, R7, 0x4, R2 ;  /* 0x0000000407027825 */ /* 0x002fca00078e0202 */
[----:B0-----:R-:W-:Y:S01]  /*0b60*/  STG.E desc[UR4][R2.64], R8 ;  /* 0x0000000802007986 */ /* 0x001fe2000c101904 */
[----:B------:R-:W-:Y:S05]  /*0b70*/  EXIT ;  /* 0x000000000000794d */ /* 0x000fea0003800000 */
.L_x_8:
[----:B------:R-:W-:-:S00]  /*0b80*/  BRA `(.L_x_8) ;  /* 0xfffffffc00fc7947 */ /* 0x000fc0000383ffff */
[----:B------:R-:W-:-:S00]  /*0b90*/  NOP ;  /* 0x0000000000007918 */ /* 0x000fc00000000000 */
        /* <DEDUP_REMOVED lines=14> */
.L_x_9:


//--------------------- .nv.shared.reserved.0     --------------------------
	.section	.nv.shared.reserved.0,"aw",@nobits
	.weak		__nv_reservedSMEM_offset_0_alias
	.size		__nv_reservedSMEM_offset_0_alias, 0, 64
	.other		__nv_reservedSMEM_offset_0_alias,@"STO_CUDA_RESERVED_SHARED STV_DEFAULT"
__nv_reservedSMEM_offset_0_alias:
	.zero		0
	.zero		64


//--------------------- .nv.constant0._Z11convolutionPKfPfS1_ii --------------------------
	.section	.nv.constant0._Z11convolutionPKfPfS1_ii,"a",@progbits
	.sectionflags	@""
	.align	4
.nv.constant0._Z11convolutionPKfPfS1_ii:
	.zero		928


//--------------------- SYMBOLS --------------------------

	.type		.nv.reservedSmem.offset0,@object
	.size		.nv.reservedSmem.offset0,0x4
